//
// Generated by NVIDIA NVVM Compiler
//
// Compiler Build ID: CL-36424714
// Cuda compilation tools, release 13.0, V13.0.88
// Based on NVVM 20.0.0
//

.version 9.0
.target sm_100
.address_size 64

	// .globl	_Z3revPcS_Pi

.visible .entry _Z3revPcS_Pi(
	.param .u64 .ptr .align 1 _Z3revPcS_Pi_param_0,
	.param .u64 .ptr .align 1 _Z3revPcS_Pi_param_1,
	.param .u64 .ptr .align 1 _Z3revPcS_Pi_param_2
)
{
	.reg .b16 	%rs<3>;
	.reg .b32 	%r<7>;
	.reg .b64 	%rd<14>;

	ld.param.u64 	%rd1, [_Z3revPcS_Pi_param_0];
	ld.param.u64 	%rd2, [_Z3revPcS_Pi_param_1];
	ld.param.u64 	%rd3, [_Z3revPcS_Pi_param_2];
	cvta.to.global.u64 	%rd4, %rd2;
	cvta.to.global.u64 	%rd5, %rd1;
	cvta.to.global.u64 	%rd6, %rd3;
	mov.u32 	%r1, %tid.x;
	ld.global.u32 	%r2, [%rd6];
	not.b32 	%r3, %r1;
	add.s32 	%r4, %r2, %r3;
	cvt.s64.s32 	%rd7, %r4;
	add.s64 	%rd8, %rd5, %rd7;
	ld.global.u8 	%rs1, [%rd8];
	cvt.u64.u32 	%rd9, %r1;
	add.s64 	%rd10, %rd4, %rd9;
	st.global.u8 	[%rd10], %rs1;
	add.s64 	%rd11, %rd5, %rd9;
	ld.global.u8 	%rs2, [%rd11];
	ld.global.u32 	%r5, [%rd6];
	add.s32 	%r6, %r5, %r3;
	cvt.s64.s32 	%rd12, %r6;
	add.s64 	%rd13, %rd4, %rd12;
	st.global.u8 	[%rd13], %rs2;
	ret;

}


// ===== COMPILED SASS (sm_100) =====

	.target	sm_100

	.elftype	@"ET_EXEC"


//--------------------- .note.nv.tkinfo           --------------------------
	.section	.note.nv.tkinfo,"",@"SHT_NOTE"
	.sectionflags	@"SHF_NOTE_NV_TKINFO"
	.tkinfo
        /*0018*/ 	.word	0x00000002
        /*0030*/ 	.string	""
        /*0030*/ 	.string	"ptxas"
        /*0030*/ 	.string	"Cuda compilation tools, release 13.0, V13.0.88"
        /*0030*/ 	.string	"Build cuda_13.0.r13.0/compiler.36424714_0"
        /*0030*/ 	.string	"-arch sm_100 -m 64 "



//--------------------- .note.nv.cuinfo           --------------------------
	.section	.note.nv.cuinfo,"",@"SHT_NOTE"
	.sectionflags	@"SHF_NOTE_NV_CUINFO"
        /*0018*/ 	.short	0x0002
        /*001a*/ 	.short	0x0064
        /*001c*/ 	.short	0x0082
	.zero		2


//--------------------- .nv.info                  --------------------------
	.section	.nv.info,"",@"SHT_CUDA_INFO"
	.align	4


	//----- nvinfo : EIATTR_REGCOUNT
	.align		4
        /*0000*/ 	.byte	0x04, 0x2f
        /*0002*/ 	.short	(.L_1 - .L_0)
	.align		4
.L_0:
        /*0004*/ 	.word	index@(_Z3revPcS_Pi)
        /*0008*/ 	.word	0x0000000e


	//----- nvinfo : EIATTR_FRAME_SIZE
	.align		4
.L_1:
        /*000c*/ 	.byte	0x04, 0x11
        /*000e*/ 	.short	(.L_3 - .L_2)
	.align		4
.L_2:
        /*0010*/ 	.word	index@(_Z3revPcS_Pi)
        /*0014*/ 	.word	0x00000000


	//----- nvinfo : EIATTR_MIN_STACK_SIZE
	.align		4
.L_3:
        /*0018*/ 	.byte	0x04, 0x12
        /*001a*/ 	.short	(.L_5 - .L_4)
	.align		4
.L_4:
        /*001c*/ 	.word	index@(_Z3revPcS_Pi)
        /*0020*/ 	.word	0x00000000
.L_5:


//--------------------- .nv.compat                --------------------------
	.section	.nv.compat,"",@"SHT_CUDA_COMPAT_INFO"
	.align	4
        /*0000*/ 	.byte	0x02, 0x09, 0x00, 0x00, 0x02, 0x02, 0x01, 0x00, 0x02, 0x05, 0x05, 0x00, 0x03, 0x07, 0x01, 0x01
        /*0010*/ 	.byte	0x02, 0x03, 0x00, 0x00, 0x02, 0x06, 0x01, 0x00, 0x04, 0x0b, 0x08, 0x00, 0x09, 0x00, 0x00, 0x00
        /*0020*/ 	.byte	0x00, 0x00, 0x00, 0x00


//--------------------- .nv.info._Z3revPcS_Pi     --------------------------
	.section	.nv.info._Z3revPcS_Pi,"",@"SHT_CUDA_INFO"
	.sectionflags	@""
	.align	4


	//----- nvinfo : EIATTR_CUDA_API_VERSION
	.align		4
        /*0000*/ 	.byte	0x04, 0x37
        /*0002*/ 	.short	(.L_7 - .L_6)
.L_6:
        /*0004*/ 	.word	0x00000082


	//----- nvinfo : EIATTR_KPARAM_INFO
	.align		4
.L_7:
        /*0008*/ 	.byte	0x04, 0x17
        /*000a*/ 	.short	(.L_9 - .L_8)
.L_8:
        /*000c*/ 	.word	0x00000000
        /*0010*/ 	.short	0x0002
        /*0012*/ 	.short	0x0010
        /*0014*/ 	.byte	0x00, 0xf5, 0x21, 0x00


	//----- nvinfo : EIATTR_KPARAM_INFO
	.align		4
.L_9:
        /*0018*/ 	.byte	0x04, 0x17
        /*001a*/ 	.short	(.L_11 - .L_10)
.L_10:
        /*001c*/ 	.word	0x00000000
        /*0020*/ 	.short	0x0001
        /*0022*/ 	.short	0x0008
        /*0024*/ 	.byte	0x00, 0xf5, 0x21, 0x00


	//----- nvinfo : EIATTR_KPARAM_INFO
	.align		4
.L_11:
        /*0028*/ 	.byte	0x04, 0x17
        /*002a*/ 	.short	(.L_13 - .L_12)
.L_12:
        /*002c*/ 	.word	0x00000000
        /*0030*/ 	.short	0x0000
        /*0032*/ 	.short	0x0000
        /*0034*/ 	.byte	0x00, 0xf5, 0x21, 0x00


	//----- nvinfo : EIATTR_SPARSE_MMA_MASK
	.align		4
.L_13:
        /*0038*/ 	.byte	0x03, 0x50
        /*003a*/ 	.short	0x0000


	//----- nvinfo : EIATTR_MAXREG_COUNT
	.align		4
        /*003c*/ 	.byte	0x03, 0x1b
        /*003e*/ 	.short	0x00ff


	//----- nvinfo : EIATTR_MERCURY_ISA_VERSION
	.align		4
        /*0040*/ 	.byte	0x03, 0x5f
        /*0042*/ 	.short	0x0101


	//----- nvinfo : EIATTR_VRC_CTA_INIT_COUNT
	.align		4
        /*0044*/ 	.byte	0x02, 0x4a
	.zero		1
	.zero		1


	//----- nvinfo : EIATTR_EXIT_INSTR_OFFSETS
	.align		4
        /*0048*/ 	.byte	0x04, 0x1c
        /*004a*/ 	.short	(.L_15 - .L_14)


	//   ....[0]....
.L_14:
        /*004c*/ 	.word	0x00000160


	//----- nvinfo : EIATTR_CBANK_PARAM_SIZE
	.align		4
.L_15:
        /*0050*/ 	.byte	0x03, 0x19
        /*0052*/ 	.short	0x0018


	//----- nvinfo : EIATTR_PARAM_CBANK
	.align		4
        /*0054*/ 	.byte	0x04, 0x0a
        /*0056*/ 	.short	(.L_17 - .L_16)
	.align		4
.L_16:
        /*0058*/ 	.word	index@(.nv.constant0._Z3revPcS_Pi)
        /*005c*/ 	.short	0x0380
        /*005e*/ 	.short	0x0018


	//----- nvinfo : EIATTR_SW_WAR
	.align		4
.L_17:
        /*0060*/ 	.byte	0x04, 0x36
        /*0062*/ 	.short	(.L_19 - .L_18)
.L_18:
        /*0064*/ 	.word	0x00000008
.L_19:


//--------------------- .nv.callgraph             --------------------------
	.section	.nv.callgraph,"",@"SHT_CUDA_CALLGRAPH"
	.align	4
	.sectionentsize	8
	.align		4
        /*0000*/ 	.word	0x00000000
	.align		4
        /*0004*/ 	.word	0xffffffff
	.align		4
        /*0008*/ 	.word	0x00000000
	.align		4
        /*000c*/ 	.word	0xfffffffe
	.align		4
        /*0010*/ 	.word	0x00000000
	.align		4
        /*0014*/ 	.word	0xfffffffd
	.align		4
        /*0018*/ 	.word	0x00000000
	.align		4
        /*001c*/ 	.word	0xfffffffc


//--------------------- .text._Z3revPcS_Pi        --------------------------
	.section	.text._Z3revPcS_Pi,"ax",@progbits
	.align	128
        .global         _Z3revPcS_Pi
        .type           _Z3revPcS_Pi,@function
        .size           _Z3revPcS_Pi,(.L_x_1 - _Z3revPcS_Pi)
        .other          _Z3revPcS_Pi,@"STO_CUDA_ENTRY STV_DEFAULT"
_Z3revPcS_Pi:
.text._Z3revPcS_Pi:
[----:B------:R-:W-:Y:S08]  /*0000*/  LDC R1, c[0x0][0x37c] ;  /* 0x0000df00ff017b82 */ /* 0x000ff00000000800 */
[----:B------:R-:W0:Y:S01]  /*0010*/  LDC.64 R2, c[0x0][0x390] ;  /* 0x0000e400ff027b82 */ /* 0x000e220000000a00 */
[----:B------:R-:W0:Y:S01]  /*0020*/  LDCU.64 UR4, c[0x0][0x358] ;  /* 0x00006b00ff0477ac */ /* 0x000e220008000a00 */
[----:B------:R-:W1:Y:S01]  /*0030*/  S2R R8, SR_TID.X ;  /* 0x0000000000087919 */ /* 0x000e620000002100 */
[----:B------:R-:W2:Y:S01]  /*0040*/  LDCU.128 UR8, c[0x0][0x380] ;  /* 0x00007000ff0877ac */ /* 0x000ea20008000c00 */
[----:B0-----:R-:W3:Y:S01]  /*0050*/  LDG.E R0, desc[UR4][R2.64] ;  /* 0x0000000402007981 */ /* 0x001ee2000c1e1900 */
[----:B-1----:R-:W-:-:S05]  /*0060*/  LOP3.LUT R11, RZ, R8, RZ, 0x33, !PT ;  /* 0x00000008ff0b7212 */ /* 0x002fca00078e33ff */
[----:B---3--:R-:W-:-:S05]  /*0070*/  IMAD.IADD R0, R0, 0x1, R11 ;  /* 0x0000000100007824 */ /* 0x008fca00078e020b */
[----:B--2---:R-:W-:-:S04]  /*0080*/  IADD3 R4, P0, PT, R0, UR8, RZ ;  /* 0x0000000800047c10 */ /* 0x004fc8000ff1e0ff */
[----:B------:R-:W-:-:S06]  /*0090*/  LEA.HI.X.SX32 R5, R0, UR9, 0x1, P0 ;  /* 0x0000000900057c11 */ /* 0x000fcc00080f0eff */
[----:B------:R-:W2:Y:S01]  /*00a0*/  LDG.E.U8 R5, desc[UR4][R4.64] ;  /* 0x0000000404057981 */ /* 0x000ea2000c1e1100 */
[----:B------:R-:W-:-:S05]  /*00b0*/  IADD3 R6, P0, PT, R8, UR10, RZ ;  /* 0x0000000a08067c10 */ /* 0x000fca000ff1e0ff */
[----:B------:R-:W-:Y:S01]  /*00c0*/  IMAD.X R7, RZ, RZ, UR11, P0 ;  /* 0x0000000bff077e24 */ /* 0x000fe200080e06ff */
[----:B------:R-:W-:-:S05]  /*00d0*/  IADD3 R8, P0, PT, R8, UR8, RZ ;  /* 0x0000000808087c10 */ /* 0x000fca000ff1e0ff */
[----:B------:R-:W-:Y:S01]  /*00e0*/  IMAD.X R9, RZ, RZ, UR9, P0 ;  /* 0x00000009ff097e24 */ /* 0x000fe200080e06ff */
[----:B--2---:R-:W-:Y:S04]  /*00f0*/  STG.E.U8 desc[UR4][R6.64], R5 ;  /* 0x0000000506007986 */ /* 0x004fe8000c101104 */
[----:B------:R-:W2:Y:S04]  /*0100*/  LDG.E R2, desc[UR4][R2.64] ;  /* 0x0000000402027981 */ /* 0x000ea8000c1e1900 */
[----:B------:R-:W3:Y:S01]  /*0110*/  LDG.E.U8 R9, desc[UR4][R8.64] ;  /* 0x0000000408097981 */ /* 0x000ee2000c1e1100 */
[----:B--2---:R-:W-:-:S05]  /*0120*/  IMAD.IADD R11, R11, 0x1, R2 ;  /* 0x000000010b0b7824 */ /* 0x004fca00078e0202 */
[----:B------:R-:W-:-:S04]  /*0130*/  IADD3 R10, P0, PT, R11, UR10, RZ ;  /* 0x0000000a0b0a7c10 */ /* 0x000fc8000ff1e0ff */
[----:B------:R-:W-:-:S05]  /*0140*/  LEA.HI.X.SX32 R11, R11, UR11, 0x1, P0 ;  /* 0x0000000b0b0b7c11 */ /* 0x000fca00080f0eff */
[----:B---3--:R-:W-:Y:S01]  /*0150*/  STG.E.U8 desc[UR4][R10.64], R9 ;  /* 0x000000090a007986 */ /* 0x008fe2000c101104 */
[----:B------:R-:W-:Y:S05]  /*0160*/  EXIT ;  /* 0x000000000000794d */ /* 0x000fea0003800000 */
.L_x_0:
[----:B------:R-:W-:-:S00]  /*0170*/  BRA `(.L_x_0) ;  /* 0xfffffffc00fc7947 */ /* 0x000fc0000383ffff */
[----:B------:R-:W-:-:S00]  /*0180*/  NOP ;  /* 0x0000000000007918 */ /* 0x000fc00000000000 */
[----:B------:R-:W-:-:S00]  /*0190*/  NOP ;  /* 0x0000000000007918 */ /* 0x000fc00000000000 */
[----:B------:R-:W-:-:S00]  /*01a0*/  NOP ;  /* 0x0000000000007918 */ /* 0x000fc00000000000 */
[----:B------:R-:W-:-:S00]  /*01b0*/  NOP ;  /* 0x0000000000007918 */ /* 0x000fc00000000000 */
[----:B------:R-:W-:-:S00]  /*01c0*/  NOP ;  /* 0x0000000000007918 */ /* 0x000fc00000000000 */
[----:B------:R-:W-:-:S00]  /*01d0*/  NOP ;  /* 0x0000000000007918 */ /* 0x000fc00000000000 */
[----:B------:R-:W-:-:S00]  /*01e0*/  NOP ;  /* 0x0000000000007918 */ /* 0x000fc00000000000 */
[----:B------:R-:W-:-:S00]  /*01f0*/  NOP ;  /* 0x0000000000007918 */ /* 0x000fc00000000000 */
.L_x_1:


//--------------------- .nv.shared.reserved.0     --------------------------
	.section	.nv.shared.reserved.0,"aw",@nobits
	.weak		__nv_reservedSMEM_offset_0_alias
	.size		__nv_reservedSMEM_offset_0_alias, 0, 64
	.other		__nv_reservedSMEM_offset_0_alias,@"STO_CUDA_RESERVED_SHARED STV_DEFAULT"
__nv_reservedSMEM_offset_0_alias:
	.zero		0
	.zero		64


//--------------------- .nv.constant0._Z3revPcS_Pi --------------------------
	.section	.nv.constant0._Z3revPcS_Pi,"a",@progbits
	.sectionflags	@""
	.align	4
.nv.constant0._Z3revPcS_Pi:
	.zero		920


//--------------------- SYMBOLS --------------------------

	.type		.nv.reservedSmem.offset0,@object
	.size		.nv.reservedSmem.offset0,0x4
